//
// Generated by NVIDIA NVVM Compiler
//
// Compiler Build ID: CL-36424714
// Cuda compilation tools, release 13.0, V13.0.88
// Based on NVVM 20.0.0
//

.version 9.0
.target sm_100
.address_size 64

	// .globl	_Z17findIndicesKerneliPdPi

.visible .entry _Z17findIndicesKerneliPdPi(
	.param .u32 _Z17findIndicesKerneliPdPi_param_0,
	.param .u64 .ptr .align 1 _Z17findIndicesKerneliPdPi_param_1,
	.param .u64 .ptr .align 1 _Z17findIndicesKerneliPdPi_param_2
)
{
	.reg .pred 	%p<14>;
	.reg .b32 	%r<122>;
	.reg .b64 	%rd<72>;
	.reg .b64 	%fd<87>;

	ld.param.u32 	%r80, [_Z17findIndicesKerneliPdPi_param_0];
	ld.param.u64 	%rd3, [_Z17findIndicesKerneliPdPi_param_1];
	cvta.to.global.u64 	%rd1, %rd3;
	setp.lt.s32 	%p1, %r80, 1;
	@%p1 bra 	$L__BB0_20;
	cvt.rn.f64.u32 	%fd1, %r80;
	add.s32 	%r1, %r80, -1;
	and.b32  	%r2, %r80, 15;
	and.b32  	%r3, %r80, 7;
	and.b32  	%r4, %r80, 2147483632;
	and.b32  	%r5, %r80, 3;
	neg.s32 	%r6, %r4;
	shl.b32 	%r7, %r80, 4;
	shl.b32 	%r8, %r80, 1;
	mul.lo.s32 	%r9, %r80, 3;
	shl.b32 	%r10, %r80, 2;
	mul.lo.s32 	%r11, %r80, 5;
	mul.lo.s32 	%r12, %r80, 7;
	shl.b32 	%r13, %r80, 3;
	mul.lo.s32 	%r14, %r80, 9;
	mul.lo.s32 	%r15, %r80, 10;
	mul.lo.s32 	%r16, %r80, 11;
	mul.lo.s32 	%r17, %r80, 12;
	mul.lo.s32 	%r18, %r80, 13;
	mul.lo.s32 	%r19, %r80, 15;
	mov.b32 	%r100, 0;
$L__BB0_2:
	setp.lt.u32 	%p2, %r1, 15;
	mov.f64 	%fd86, 0d0000000000000000;
	mov.b32 	%r119, 0;
	@%p2 bra 	$L__BB0_5;
	add.s32 	%r116, %r80, %r100;
	add.s32 	%r115, %r8, %r100;
	add.s32 	%r114, %r9, %r100;
	add.s32 	%r113, %r10, %r100;
	add.s32 	%r112, %r11, %r100;
	mad.lo.s32 	%r111, %r80, 6, %r100;
	add.s32 	%r110, %r12, %r100;
	add.s32 	%r109, %r13, %r100;
	add.s32 	%r108, %r14, %r100;
	add.s32 	%r107, %r15, %r100;
	add.s32 	%r106, %r16, %r100;
	add.s32 	%r105, %r17, %r100;
	add.s32 	%r104, %r18, %r100;
	mad.lo.s32 	%r103, %r80, 14, %r100;
	add.s32 	%r102, %r19, %r100;
	mov.f64 	%fd86, 0d0000000000000000;
	mov.u32 	%r101, %r100;
	mov.u32 	%r117, %r6;
$L__BB0_4:
	.pragma "nounroll";
	mul.wide.u32 	%rd4, %r101, 8;
	add.s64 	%rd5, %rd1, %rd4;
	ld.global.f64 	%fd20, [%rd5];
	add.f64 	%fd21, %fd86, %fd20;
	mul.wide.u32 	%rd6, %r116, 8;
	add.s64 	%rd7, %rd1, %rd6;
	ld.global.f64 	%fd22, [%rd7];
	add.f64 	%fd23, %fd21, %fd22;
	mul.wide.u32 	%rd8, %r115, 8;
	add.s64 	%rd9, %rd1, %rd8;
	ld.global.f64 	%fd24, [%rd9];
	add.f64 	%fd25, %fd23, %fd24;
	mul.wide.u32 	%rd10, %r114, 8;
	add.s64 	%rd11, %rd1, %rd10;
	ld.global.f64 	%fd26, [%rd11];
	add.f64 	%fd27, %fd25, %fd26;
	mul.wide.u32 	%rd12, %r113, 8;
	add.s64 	%rd13, %rd1, %rd12;
	ld.global.f64 	%fd28, [%rd13];
	add.f64 	%fd29, %fd27, %fd28;
	mul.wide.u32 	%rd14, %r112, 8;
	add.s64 	%rd15, %rd1, %rd14;
	ld.global.f64 	%fd30, [%rd15];
	add.f64 	%fd31, %fd29, %fd30;
	mul.wide.u32 	%rd16, %r111, 8;
	add.s64 	%rd17, %rd1, %rd16;
	ld.global.f64 	%fd32, [%rd17];
	add.f64 	%fd33, %fd31, %fd32;
	mul.wide.u32 	%rd18, %r110, 8;
	add.s64 	%rd19, %rd1, %rd18;
	ld.global.f64 	%fd34, [%rd19];
	add.f64 	%fd35, %fd33, %fd34;
	mul.wide.u32 	%rd20, %r109, 8;
	add.s64 	%rd21, %rd1, %rd20;
	ld.global.f64 	%fd36, [%rd21];
	add.f64 	%fd37, %fd35, %fd36;
	mul.wide.u32 	%rd22, %r108, 8;
	add.s64 	%rd23, %rd1, %rd22;
	ld.global.f64 	%fd38, [%rd23];
	add.f64 	%fd39, %fd37, %fd38;
	mul.wide.u32 	%rd24, %r107, 8;
	add.s64 	%rd25, %rd1, %rd24;
	ld.global.f64 	%fd40, [%rd25];
	add.f64 	%fd41, %fd39, %fd40;
	mul.wide.u32 	%rd26, %r106, 8;
	add.s64 	%rd27, %rd1, %rd26;
	ld.global.f64 	%fd42, [%rd27];
	add.f64 	%fd43, %fd41, %fd42;
	mul.wide.u32 	%rd28, %r105, 8;
	add.s64 	%rd29, %rd1, %rd28;
	ld.global.f64 	%fd44, [%rd29];
	add.f64 	%fd45, %fd43, %fd44;
	mul.wide.u32 	%rd30, %r104, 8;
	add.s64 	%rd31, %rd1, %rd30;
	ld.global.f64 	%fd46, [%rd31];
	add.f64 	%fd47, %fd45, %fd46;
	mul.wide.u32 	%rd32, %r103, 8;
	add.s64 	%rd33, %rd1, %rd32;
	ld.global.f64 	%fd48, [%rd33];
	add.f64 	%fd49, %fd47, %fd48;
	mul.wide.u32 	%rd34, %r102, 8;
	add.s64 	%rd35, %rd1, %rd34;
	ld.global.f64 	%fd50, [%rd35];
	add.f64 	%fd86, %fd49, %fd50;
	add.s32 	%r117, %r117, 16;
	add.s32 	%r116, %r116, %r7;
	add.s32 	%r115, %r115, %r7;
	add.s32 	%r114, %r114, %r7;
	add.s32 	%r113, %r113, %r7;
	add.s32 	%r112, %r112, %r7;
	add.s32 	%r111, %r111, %r7;
	add.s32 	%r110, %r110, %r7;
	add.s32 	%r109, %r109, %r7;
	add.s32 	%r108, %r108, %r7;
	add.s32 	%r107, %r107, %r7;
	add.s32 	%r106, %r106, %r7;
	add.s32 	%r105, %r105, %r7;
	add.s32 	%r104, %r104, %r7;
	add.s32 	%r103, %r103, %r7;
	add.s32 	%r102, %r102, %r7;
	add.s32 	%r101, %r101, %r7;
	setp.ne.s32 	%p3, %r117, 0;
	mov.u32 	%r119, %r4;
	@%p3 bra 	$L__BB0_4;
$L__BB0_5:
	setp.eq.s32 	%p4, %r2, 0;
	@%p4 bra 	$L__BB0_15;
	add.s32 	%r83, %r2, -1;
	setp.lt.u32 	%p5, %r83, 7;
	@%p5 bra 	$L__BB0_8;
	mad.lo.s32 	%r84, %r119, %r80, %r100;
	mul.wide.u32 	%rd36, %r84, 8;
	add.s64 	%rd37, %rd1, %rd36;
	ld.global.f64 	%fd52, [%rd37];
	add.f64 	%fd53, %fd86, %fd52;
	add.s32 	%r85, %r84, %r80;
	mul.wide.u32 	%rd38, %r85, 8;
	add.s64 	%rd39, %rd1, %rd38;
	ld.global.f64 	%fd54, [%rd39];
	add.f64 	%fd55, %fd53, %fd54;
	add.s32 	%r86, %r85, %r80;
	mul.wide.u32 	%rd40, %r86, 8;
	add.s64 	%rd41, %rd1, %rd40;
	ld.global.f64 	%fd56, [%rd41];
	add.f64 	%fd57, %fd55, %fd56;
	add.s32 	%r87, %r86, %r80;
	mul.wide.u32 	%rd42, %r87, 8;
	add.s64 	%rd43, %rd1, %rd42;
	ld.global.f64 	%fd58, [%rd43];
	add.f64 	%fd59, %fd57, %fd58;
	add.s32 	%r88, %r87, %r80;
	mul.wide.u32 	%rd44, %r88, 8;
	add.s64 	%rd45, %rd1, %rd44;
	ld.global.f64 	%fd60, [%rd45];
	add.f64 	%fd61, %fd59, %fd60;
	add.s32 	%r89, %r88, %r80;
	mul.wide.u32 	%rd46, %r89, 8;
	add.s64 	%rd47, %rd1, %rd46;
	ld.global.f64 	%fd62, [%rd47];
	add.f64 	%fd63, %fd61, %fd62;
	add.s32 	%r90, %r89, %r80;
	mul.wide.u32 	%rd48, %r90, 8;
	add.s64 	%rd49, %rd1, %rd48;
	ld.global.f64 	%fd64, [%rd49];
	add.f64 	%fd65, %fd63, %fd64;
	add.s32 	%r91, %r90, %r80;
	mul.wide.u32 	%rd50, %r91, 8;
	add.s64 	%rd51, %rd1, %rd50;
	ld.global.f64 	%fd66, [%rd51];
	add.f64 	%fd86, %fd65, %fd66;
	add.s32 	%r119, %r119, 8;
$L__BB0_8:
	setp.eq.s32 	%p6, %r3, 0;
	@%p6 bra 	$L__BB0_15;
	add.s32 	%r92, %r3, -1;
	setp.lt.u32 	%p7, %r92, 3;
	@%p7 bra 	$L__BB0_11;
	mad.lo.s32 	%r93, %r119, %r80, %r100;
	mul.wide.u32 	%rd52, %r93, 8;
	add.s64 	%rd53, %rd1, %rd52;
	ld.global.f64 	%fd68, [%rd53];
	add.f64 	%fd69, %fd86, %fd68;
	add.s32 	%r94, %r93, %r80;
	mul.wide.u32 	%rd54, %r94, 8;
	add.s64 	%rd55, %rd1, %rd54;
	ld.global.f64 	%fd70, [%rd55];
	add.f64 	%fd71, %fd69, %fd70;
	add.s32 	%r95, %r94, %r80;
	mul.wide.u32 	%rd56, %r95, 8;
	add.s64 	%rd57, %rd1, %rd56;
	ld.global.f64 	%fd72, [%rd57];
	add.f64 	%fd73, %fd71, %fd72;
	add.s32 	%r96, %r95, %r80;
	mul.wide.u32 	%rd58, %r96, 8;
	add.s64 	%rd59, %rd1, %rd58;
	ld.global.f64 	%fd74, [%rd59];
	add.f64 	%fd86, %fd73, %fd74;
	add.s32 	%r119, %r119, 4;
$L__BB0_11:
	setp.eq.s32 	%p8, %r5, 0;
	@%p8 bra 	$L__BB0_15;
	setp.eq.s32 	%p9, %r5, 1;
	mad.lo.s32 	%r75, %r119, %r80, %r100;
	mul.wide.u32 	%rd60, %r75, 8;
	add.s64 	%rd61, %rd1, %rd60;
	ld.global.f64 	%fd75, [%rd61];
	add.f64 	%fd86, %fd86, %fd75;
	@%p9 bra 	$L__BB0_15;
	setp.eq.s32 	%p10, %r5, 2;
	add.s32 	%r76, %r75, %r80;
	mul.wide.u32 	%rd62, %r76, 8;
	add.s64 	%rd63, %rd1, %rd62;
	ld.global.f64 	%fd76, [%rd63];
	add.f64 	%fd86, %fd86, %fd76;
	@%p10 bra 	$L__BB0_15;
	add.s32 	%r97, %r76, %r80;
	mul.wide.u32 	%rd64, %r97, 8;
	add.s64 	%rd65, %rd1, %rd64;
	ld.global.f64 	%fd77, [%rd65];
	add.f64 	%fd86, %fd86, %fd77;
$L__BB0_15:
	div.rn.f64 	%fd16, %fd86, %fd1;
	mov.b32 	%r121, 0;
	bra.uni 	$L__BB0_17;
$L__BB0_16:
	add.s32 	%r121, %r121, 1;
	setp.eq.s32 	%p12, %r121, %r80;
	@%p12 bra 	$L__BB0_19;
$L__BB0_17:
	mad.lo.s32 	%r99, %r121, %r80, %r100;
	mul.wide.u32 	%rd66, %r99, 8;
	add.s64 	%rd67, %rd1, %rd66;
	ld.global.f64 	%fd78, [%rd67];
	setp.neu.f64 	%p11, %fd78, %fd16;
	@%p11 bra 	$L__BB0_16;
	ld.param.u64 	%rd71, [_Z17findIndicesKerneliPdPi_param_2];
	cvta.to.global.u64 	%rd68, %rd71;
	mul.wide.u32 	%rd69, %r100, 4;
	add.s64 	%rd70, %rd68, %rd69;
	st.global.u32 	[%rd70], %r100;
$L__BB0_19:
	add.s32 	%r100, %r100, 1;
	setp.ne.s32 	%p13, %r100, %r80;
	@%p13 bra 	$L__BB0_2;
$L__BB0_20:
	ret;

}


// ===== COMPILED SASS (sm_100) =====

	.target	sm_100

	.elftype	@"ET_EXEC"


//--------------------- .note.nv.tkinfo           --------------------------
	.section	.note.nv.tkinfo,"",@"SHT_NOTE"
	.sectionflags	@"SHF_NOTE_NV_TKINFO"
	.tkinfo
        /*0018*/ 	.word	0x00000002
        /*0030*/ 	.string	""
        /*0030*/ 	.string	"ptxas"
        /*0030*/ 	.string	"Cuda compilation tools, release 13.0, V13.0.88"
        /*0030*/ 	.string	"Build cuda_13.0.r13.0/compiler.36424714_0"
        /*0030*/ 	.string	"-arch sm_100 -m 64 "



//--------------------- .note.nv.cuinfo           --------------------------
	.section	.note.nv.cuinfo,"",@"SHT_NOTE"
	.sectionflags	@"SHF_NOTE_NV_CUINFO"
        /*0018*/ 	.short	0x0002
        /*001a*/ 	.short	0x0064
        /*001c*/ 	.short	0x0082
	.zero		2


//--------------------- .nv.info                  --------------------------
	.section	.nv.info,"",@"SHT_CUDA_INFO"
	.align	4


	//----- nvinfo : EIATTR_REGCOUNT
	.align		4
        /*0000*/ 	.byte	0x04, 0x2f
        /*0002*/ 	.short	(.L_1 - .L_0)
	.align		4
.L_0:
        /*0004*/ 	.word	index@(_Z17findIndicesKerneliPdPi)
        /*0008*/ 	.word	0x00000028


	//----- nvinfo : EIATTR_FRAME_SIZE
	.align		4
.L_1:
        /*000c*/ 	.byte	0x04, 0x11
        /*000e*/ 	.short	(.L_3 - .L_2)
	.align		4
.L_2:
        /*0010*/ 	.word	index@($__internal_0_$__cuda_sm20_div_rn_f64_full)
        /*0014*/ 	.word	0x00000000


	//----- nvinfo : EIATTR_FRAME_SIZE
	.align		4
.L_3:
        /*0018*/ 	.byte	0x04, 0x11
        /*001a*/ 	.short	(.L_5 - .L_4)
	.align		4
.L_4:
        /*001c*/ 	.word	index@(_Z17findIndicesKerneliPdPi)
        /*0020*/ 	.word	0x00000000


	//----- nvinfo : EIATTR_MIN_STACK_SIZE
	.align		4
.L_5:
        /*0024*/ 	.byte	0x04, 0x12
        /*0026*/ 	.short	(.L_7 - .L_6)
	.align		4
.L_6:
        /*0028*/ 	.word	index@(_Z17findIndicesKerneliPdPi)
        /*002c*/ 	.word	0x00000000
.L_7:


//--------------------- .nv.compat                --------------------------
	.section	.nv.compat,"",@"SHT_CUDA_COMPAT_INFO"
	.align	4
        /*0000*/ 	.byte	0x02, 0x09, 0x00, 0x00, 0x02, 0x02, 0x01, 0x00, 0x02, 0x05, 0x05, 0x00, 0x03, 0x07, 0x01, 0x01
        /*0010*/ 	.byte	0x02, 0x03, 0x00, 0x00, 0x02, 0x06, 0x01, 0x00, 0x04, 0x0b, 0x08, 0x00, 0x01, 0x00, 0x00, 0x00
        /*0020*/ 	.byte	0x00, 0x00, 0x00, 0x00


//--------------------- .nv.info._Z17findIndicesKerneliPdPi --------------------------
	.section	.nv.info._Z17findIndicesKerneliPdPi,"",@"SHT_CUDA_INFO"
	.sectionflags	@""
	.align	4


	//----- nvinfo : EIATTR_CUDA_API_VERSION
	.align		4
        /*0000*/ 	.byte	0x04, 0x37
        /*0002*/ 	.short	(.L_9 - .L_8)
.L_8:
        /*0004*/ 	.word	0x00000082


	//----- nvinfo : EIATTR_KPARAM_INFO
	.align		4
.L_9:
        /*0008*/ 	.byte	0x04, 0x17
        /*000a*/ 	.short	(.L_11 - .L_10)
.L_10:
        /*000c*/ 	.word	0x00000000
        /*0010*/ 	.short	0x0002
        /*0012*/ 	.short	0x0010
        /*0014*/ 	.byte	0x00, 0xf5, 0x21, 0x00


	//----- nvinfo : EIATTR_KPARAM_INFO
	.align		4
.L_11:
        /*0018*/ 	.byte	0x04, 0x17
        /*001a*/ 	.short	(.L_13 - .L_12)
.L_12:
        /*001c*/ 	.word	0x00000000
        /*0020*/ 	.short	0x0001
        /*0022*/ 	.short	0x0008
        /*0024*/ 	.byte	0x00, 0xf5, 0x21, 0x00


	//----- nvinfo : EIATTR_KPARAM_INFO
	.align		4
.L_13:
        /*0028*/ 	.byte	0x04, 0x17
        /*002a*/ 	.short	(.L_15 - .L_14)
.L_14:
        /*002c*/ 	.word	0x00000000
        /*0030*/ 	.short	0x0000
        /*0032*/ 	.short	0x0000
        /*0034*/ 	.byte	0x00, 0xf0, 0x11, 0x00


	//----- nvinfo : EIATTR_SPARSE_MMA_MASK
	.align		4
.L_15:
        /*0038*/ 	.byte	0x03, 0x50
        /*003a*/ 	.short	0x0000


	//----- nvinfo : EIATTR_MAXREG_COUNT
	.align		4
        /*003c*/ 	.byte	0x03, 0x1b
        /*003e*/ 	.short	0x00ff


	//----- nvinfo : EIATTR_MERCURY_ISA_VERSION
	.align		4
        /*0040*/ 	.byte	0x03, 0x5f
        /*0042*/ 	.short	0x0101


	//----- nvinfo : EIATTR_VRC_CTA_INIT_COUNT
	.align		4
        /*0044*/ 	.byte	0x02, 0x4a
	.zero		1
	.zero		1


	//----- nvinfo : EIATTR_EXIT_INSTR_OFFSETS
	.align		4
        /*0048*/ 	.byte	0x04, 0x1c
        /*004a*/ 	.short	(.L_17 - .L_16)


	//   ....[0]....
.L_16:
        /*004c*/ 	.word	0x00000030


	//   ....[1]....
        /*0050*/ 	.word	0x00000e40


	//----- nvinfo : EIATTR_CRS_STACK_SIZE
	.align		4
.L_17:
        /*0054*/ 	.byte	0x04, 0x1e
        /*0056*/ 	.short	(.L_19 - .L_18)
.L_18:
        /*0058*/ 	.word	0x00000000


	//----- nvinfo : EIATTR_CBANK_PARAM_SIZE
	.align		4
.L_19:
        /*005c*/ 	.byte	0x03, 0x19
        /*005e*/ 	.short	0x0018


	//----- nvinfo : EIATTR_PARAM_CBANK
	.align		4
        /*0060*/ 	.byte	0x04, 0x0a
        /*0062*/ 	.short	(.L_21 - .L_20)
	.align		4
.L_20:
        /*0064*/ 	.word	index@(.nv.constant0._Z17findIndicesKerneliPdPi)
        /*0068*/ 	.short	0x0380
        /*006a*/ 	.short	0x0018


	//----- nvinfo : EIATTR_SW_WAR
	.align		4
.L_21:
        /*006c*/ 	.byte	0x04, 0x36
        /*006e*/ 	.short	(.L_23 - .L_22)
.L_22:
        /*0070*/ 	.word	0x00000008
.L_23:


//--------------------- .nv.callgraph             --------------------------
	.section	.nv.callgraph,"",@"SHT_CUDA_CALLGRAPH"
	.align	4
	.sectionentsize	8
	.align		4
        /*0000*/ 	.word	0x00000000
	.align		4
        /*0004*/ 	.word	0xffffffff
	.align		4
        /*0008*/ 	.word	0x00000000
	.align		4
        /*000c*/ 	.word	0xfffffffe
	.align		4
        /*0010*/ 	.word	0x00000000
	.align		4
        /*0014*/ 	.word	0xfffffffd
	.align		4
        /*0018*/ 	.word	0x00000000
	.align		4
        /*001c*/ 	.word	0xfffffffc


//--------------------- .text._Z17findIndicesKerneliPdPi --------------------------
	.section	.text._Z17findIndicesKerneliPdPi,"ax",@progbits
	.align	128
        .global         _Z17findIndicesKerneliPdPi
        .type           _Z17findIndicesKerneliPdPi,@function
        .size           _Z17findIndicesKerneliPdPi,(.L_x_16 - _Z17findIndicesKerneliPdPi)
        .other          _Z17findIndicesKerneliPdPi,@"STO_CUDA_ENTRY STV_DEFAULT"
_Z17findIndicesKerneliPdPi:
.text._Z17findIndicesKerneliPdPi:
[----:B------:R-:W-:Y:S08]  /*0000*/  LDC R1, c[0x0][0x37c] ;  /* 0x0000df00ff017b82 */ /* 0x000ff00000000800 */
[----:B------:R-:W0:Y:S02]  /*0010*/  LDC R5, c[0x0][0x380] ;  /* 0x0000e000ff057b82 */ /* 0x000e240000000800 */
[----:B0-----:R-:W-:-:S13]  /*0020*/  ISETP.GE.AND P0, PT, R5, 0x1, PT ;  /* 0x000000010500780c */ /* 0x001fda0003f06270 */
[----:B------:R-:W-:Y:S05]  /*0030*/  @!P0 EXIT ;  /* 0x000000000000894d */ /* 0x000fea0003800000 */
[C---:B------:R-:W-:Y:S01]  /*0040*/  VIADD R0, R5.reuse, 0xffffffff ;  /* 0xffffffff05007836 */ /* 0x040fe20000000000 */
[C---:B------:R-:W-:Y:S01]  /*0050*/  LOP3.LUT R2, R5.reuse, 0xf, RZ, 0xc0, !PT ;  /* 0x0000000f05027812 */ /* 0x040fe200078ec0ff */
[----:B------:R-:W-:Y:S01]  /*0060*/  IMAD.MOV.U32 R6, RZ, RZ, RZ ;  /* 0x000000ffff067224 */ /* 0x000fe200078e00ff */
[C---:B------:R-:W-:Y:S01]  /*0070*/  LOP3.LUT R3, R5.reuse, 0x7, RZ, 0xc0, !PT ;  /* 0x0000000705037812 */ /* 0x040fe200078ec0ff */
[----:B------:R-:W0:Y:S01]  /*0080*/  LDCU.64 UR6, c[0x0][0x358] ;  /* 0x00006b00ff0677ac */ /* 0x000e220008000a00 */
[C---:B------:R-:W-:Y:S02]  /*0090*/  LOP3.LUT R4, R5.reuse, 0x7ffffff0, RZ, 0xc0, !PT ;  /* 0x7ffffff005047812 */ /* 0x040fe400078ec0ff */
[----:B------:R-:W-:-:S07]  /*00a0*/  LOP3.LUT R5, R5, 0x3, RZ, 0xc0, !PT ;  /* 0x0000000305057812 */ /* 0x000fce00078ec0ff */
.L_x_9:
[----:B------:R-:W-:Y:S01]  /*00b0*/  ISETP.GE.U32.AND P0, PT, R0, 0xf, PT ;  /* 0x0000000f0000780c */ /* 0x000fe20003f06070 */
[----:B------:R-:W-:Y:S01]  /*00c0*/  HFMA2 R7, -RZ, RZ, 0, 0 ;  /* 0x00000000ff077431 */ /* 0x000fe200000001ff */
[----:B------:R-:W-:-:S11]  /*00d0*/  CS2R R22, SRZ ;  /* 0x0000000000167805 */ /* 0x000fd6000001ff00 */
[----:B-1----:R-:W-:Y:S05]  /*00e0*/  @!P0 BRA `(.L_x_0) ;  /* 0x0000000400608947 */ /* 0x002fea0003800000 */
[----:B------:R-:W1:Y:S01]  /*00f0*/  LDC R9, c[0x0][0x380] ;  /* 0x0000e000ff097b82 */ /* 0x000e620000000800 */
[----:B------:R-:W-:Y:S01]  /*0100*/  IMAD.MOV R34, RZ, RZ, -R4 ;  /* 0x000000ffff227224 */ /* 0x000fe200078e0a04 */
[----:B------:R-:W-:Y:S01]  /*0110*/  CS2R R22, SRZ ;  /* 0x0000000000167805 */ /* 0x000fe2000001ff00 */
[--C-:B------:R-:W-:Y:S01]  /*0120*/  IMAD.MOV.U32 R8, RZ, RZ, R6.reuse ;  /* 0x000000ffff087224 */ /* 0x100fe200078e0006 */
[----:B-1----:R-:W-:Y:S01]  /*0130*/  IADD3 R7, PT, PT, R6, R9, RZ ;  /* 0x0000000906077210 */ /* 0x002fe20007ffe0ff */
[C-C-:B------:R-:W-:Y:S01]  /*0140*/  IMAD R10, R9.reuse, 0x2, R6.reuse ;  /* 0x00000002090a7824 */ /* 0x140fe200078e0206 */
[C---:B------:R-:W-:Y:S01]  /*0150*/  LEA R15, R9.reuse, R6, 0x3 ;  /* 0x00000006090f7211 */ /* 0x040fe200078e18ff */
[C-C-:B------:R-:W-:Y:S02]  /*0160*/  IMAD R12, R9.reuse, 0x3, R6.reuse ;  /* 0x00000003090c7824 */ /* 0x140fe400078e0206 */
[C-C-:B------:R-:W-:Y:S02]  /*0170*/  IMAD R14, R9.reuse, 0x4, R6.reuse ;  /* 0x00000004090e7824 */ /* 0x140fe400078e0206 */
[----:B------:R-:W-:-:S02]  /*0180*/  IMAD R16, R9, 0x5, R6 ;  /* 0x0000000509107824 */ /* 0x000fc400078e0206 */
[C-C-:B------:R-:W-:Y:S02]  /*0190*/  IMAD R11, R9.reuse, 0x6, R6.reuse ;  /* 0x00000006090b7824 */ /* 0x140fe400078e0206 */
[C-C-:B------:R-:W-:Y:S02]  /*01a0*/  IMAD R13, R9.reuse, 0x7, R6.reuse ;  /* 0x00000007090d7824 */ /* 0x140fe400078e0206 */
[C-C-:B------:R-:W-:Y:S02]  /*01b0*/  IMAD R17, R9.reuse, 0x9, R6.reuse ;  /* 0x0000000909117824 */ /* 0x140fe400078e0206 */
[C-C-:B------:R-:W-:Y:S02]  /*01c0*/  IMAD R28, R9.reuse, 0xa, R6.reuse ;  /* 0x0000000a091c7824 */ /* 0x140fe400078e0206 */
[C-C-:B------:R-:W-:Y:S02]  /*01d0*/  IMAD R29, R9.reuse, 0xb, R6.reuse ;  /* 0x0000000b091d7824 */ /* 0x140fe400078e0206 */
[----:B------:R-:W-:-:S02]  /*01e0*/  IMAD R30, R9, 0xc, R6 ;  /* 0x0000000c091e7824 */ /* 0x000fc400078e0206 */
[C-C-:B------:R-:W-:Y:S02]  /*01f0*/  IMAD R31, R9.reuse, 0xd, R6.reuse ;  /* 0x0000000d091f7824 */ /* 0x140fe400078e0206 */
[C-C-:B------:R-:W-:Y:S02]  /*0200*/  IMAD R32, R9.reuse, 0xe, R6.reuse ;  /* 0x0000000e09207824 */ /* 0x140fe400078e0206 */
[----:B------:R-:W-:-:S07]  /*0210*/  IMAD R33, R9, 0xf, R6 ;  /* 0x0000000f09217824 */ /* 0x000fce00078e0206 */
.L_x_1:
[----:B------:R-:W1:Y:S02]  /*0220*/  LDC.64 R26, c[0x0][0x388] ;  /* 0x0000e200ff1a7b82 */ /* 0x000e640000000a00 */
[----:B-1----:R-:W-:-:S05]  /*0230*/  IMAD.WIDE.U32 R36, R8, 0x8, R26 ;  /* 0x0000000808247825 */ /* 0x002fca00078e001a */
[----:B0-----:R0:W2:Y:S02]  /*0240*/  LDG.E.64 R20, desc[UR6][R36.64] ;  /* 0x0000000624147981 */ /* 0x0010a4000c1e1b00 */
[----:B0-----:R-:W-:-:S05]  /*0250*/  IMAD.WIDE.U32 R36, R7, 0x8, R26 ;  /* 0x0000000807247825 */ /* 0x001fca00078e001a */
[----:B------:R0:W3:Y:S01]  /*0260*/  LDG.E.64 R18, desc[UR6][R36.64] ;  /* 0x0000000624127981 */ /* 0x0000e2000c1e1b00 */
[----:B------:R-:W-:-:S06]  /*0270*/  IMAD.WIDE.U32 R24, R10, 0x8, R26 ;  /* 0x000000080a187825 */ /* 0x000fcc00078e001a */
[----:B------:R-:W4:Y:S01]  /*0280*/  LDG.E.64 R24, desc[UR6][R24.64] ;  /* 0x0000000618187981 */ /* 0x000f22000c1e1b00 */
[----:B0-----:R-:W-:Y:S01]  /*0290*/  IMAD.WIDE.U32 R36, R16, 0x8, R26 ;  /* 0x0000000810247825 */ /* 0x001fe200078e001a */
[----:B--2---:R-:W-:-:S03]  /*02a0*/  DADD R20, R20, R22 ;  /* 0x0000000014147229 */ /* 0x004fc60000000016 */
[----:B------:R-:W-:-:S05]  /*02b0*/  IMAD.WIDE.U32 R22, R14, 0x8, R26 ;  /* 0x000000080e167825 */ /* 0x000fca00078e001a */
[----:B---3--:R-:W-:Y:S01]  /*02c0*/  DADD R18, R20, R18 ;  /* 0x0000000014127229 */ /* 0x008fe20000000012 */
[----:B------:R-:W-:-:S06]  /*02d0*/  IMAD.WIDE.U32 R20, R12, 0x8, R26 ;  /* 0x000000080c147825 */ /* 0x000fcc00078e001a */
[----:B------:R-:W2:Y:S01]  /*02e0*/  LDG.E.64 R20, desc[UR6][R20.64] ;  /* 0x0000000614147981 */ /* 0x000ea2000c1e1b00 */
[----:B----4-:R-:W-:-:S03]  /*02f0*/  DADD R24, R18, R24 ;  /* 0x0000000012187229 */ /* 0x010fc60000000018 */
[----:B------:R-:W3:Y:S04]  /*0300*/  LDG.E.64 R18, desc[UR6][R22.64] ;  /* 0x0000000616127981 */ /* 0x000ee8000c1e1b00 */
[----:B------:R0:W4:Y:S02]  /*0310*/  LDG.E.64 R22, desc[UR6][R36.64] ;  /* 0x0000000624167981 */ /* 0x000124000c1e1b00 */
[----:B0-----:R-:W-:Y:S01]  /*0320*/  IMAD.WIDE.U32 R36, R11, 0x8, R26 ;  /* 0x000000080b247825 */ /* 0x001fe200078e001a */
[----:B--2---:R-:W-:-:S08]  /*0330*/  DADD R20, R24, R20 ;  /* 0x0000000018147229 */ /* 0x004fd00000000014 */
[----:B---3--:R-:W-:Y:S02]  /*0340*/  DADD R18, R20, R18 ;  /* 0x0000000014127229 */ /* 0x008fe40000000012 */
[----:B------:R0:W2:Y:S06]  /*0350*/  LDG.E.64 R20, desc[UR6][R36.64] ;  /* 0x0000000624147981 */ /* 0x0000ac000c1e1b00 */
[----:B----4-:R-:W-:Y:S01]  /*0360*/  DADD R22, R18, R22 ;  /* 0x0000000012167229 */ /* 0x010fe20000000016 */
[----:B------:R-:W-:-:S06]  /*0370*/  IMAD.WIDE.U32 R18, R13, 0x8, R26 ;  /* 0x000000080d127825 */ /* 0x000fcc00078e001a */
[----:B------:R-:W3:Y:S01]  /*0380*/  LDG.E.64 R18, desc[UR6][R18.64] ;  /* 0x0000000612127981 */ /* 0x000ee2000c1e1b00 */
[----:B------:R-:W-:-:S06]  /*0390*/  IMAD.WIDE.U32 R24, R15, 0x8, R26 ;  /* 0x000000080f187825 */ /* 0x000fcc00078e001a */
[----:B------:R-:W4:Y:S01]  /*03a0*/  LDG.E.64 R24, desc[UR6][R24.64] ;  /* 0x0000000618187981 */ /* 0x000f22000c1e1b00 */
[----:B0-----:R-:W-:Y:S01]  /*03b0*/  IMAD.WIDE.U32 R36, R28, 0x8, R26 ;  /* 0x000000081c247825 */ /* 0x001fe200078e001a */
[----:B--2---:R-:W-:-:S08]  /*03c0*/  DADD R20, R22, R20 ;  /* 0x0000000016147229 */ /* 0x004fd00000000014 */
[----:B---3--:R-:W-:Y:S01]  /*03d0*/  DADD R18, R20, R18 ;  /* 0x0000000014127229 */ /* 0x008fe20000000012 */
[----:B------:R-:W-:-:S06]  /*03e0*/  IMAD.WIDE.U32 R20, R17, 0x8, R26 ;  /* 0x0000000811147825 */ /* 0x000fcc00078e001a */
[----:B------:R-:W2:Y:S01]  /*03f0*/  LDG.E.64 R20, desc[UR6][R20.64] ;  /* 0x0000000614147981 */ /* 0x000ea2000c1e1b00 */
[----:B----4-:R-:W-:-:S03]  /*0400*/  DADD R24, R18, R24 ;  /* 0x0000000012187229 */ /* 0x010fc60000000018 */
[----:B------:R0:W3:Y:S02]  /*0410*/  LDG.E.64 R18, desc[UR6][R36.64] ;  /* 0x0000000624127981 */ /* 0x0000e4000c1e1b00 */
[----:B0-----:R-:W-:-:S05]  /*0420*/  IMAD.WIDE.U32 R36, R29, 0x8, R26 ;  /* 0x000000081d247825 */ /* 0x001fca00078e001a */
[----:B------:R-:W4:Y:S01]  /*0430*/  LDG.E.64 R22, desc[UR6][R36.64] ;  /* 0x0000000624167981 */ /* 0x000f22000c1e1b00 */
[----:B--2---:R-:W-:Y:S01]  /*0440*/  DADD R20, R24, R20 ;  /* 0x0000000018147229 */ /* 0x004fe20000000014 */
[----:B------:R-:W-:-:S06]  /*0450*/  IMAD.WIDE.U32 R24, R30, 0x8, R26 ;  /* 0x000000081e187825 */ /* 0x000fcc00078e001a */
[----:B------:R-:W2:Y:S01]  /*0460*/  LDG.E.64 R24, desc[UR6][R24.64] ;  /* 0x0000000618187981 */ /* 0x000ea2000c1e1b00 */
[----:B---3--:R-:W-:Y:S01]  /*0470*/  DADD R18, R20, R18 ;  /* 0x0000000014127229 */ /* 0x008fe20000000012 */
[----:B------:R-:W-:-:S06]  /*0480*/  IMAD.WIDE.U32 R20, R31, 0x8, R26 ;  /* 0x000000081f147825 */ /* 0x000fcc00078e001a */
[----:B------:R-:W3:Y:S01]  /*0490*/  LDG.E.64 R20, desc[UR6][R20.64] ;  /* 0x0000000614147981 */ /* 0x000ee2000c1e1b00 */
[----:B----4-:R-:W-:Y:S01]  /*04a0*/  DADD R22, R18, R22 ;  /* 0x0000000012167229 */ /* 0x010fe20000000016 */
[----:B------:R-:W-:-:S04]  /*04b0*/  IMAD.WIDE.U32 R18, R32, 0x8, R26 ;  /* 0x0000000820127825 */ /* 0x000fc800078e001a */
[----:B------:R-:W-:Y:S02]  /*04c0*/  IMAD.WIDE.U32 R26, R33, 0x8, R26 ;  /* 0x00000008211a7825 */ /* 0x000fe400078e001a */
[----:B------:R-:W4:Y:S04]  /*04d0*/  LDG.E.64 R18, desc[UR6][R18.64] ;  /* 0x0000000612127981 */ /* 0x000f28000c1e1b00 */
[----:B------:R-:W5:Y:S01]  /*04e0*/  LDG.E.64 R26, desc[UR6][R26.64] ;  /* 0x000000061a1a7981 */ /* 0x000f62000c1e1b00 */
[----:B------:R-:W-:-:S05]  /*04f0*/  VIADD R34, R34, 0x10 ;  /* 0x0000001022227836 */ /* 0x000fca0000000000 */
[----:B------:R-:W-:Y:S01]  /*0500*/  ISETP.NE.AND P0, PT, R34, RZ, PT ;  /* 0x000000ff2200720c */ /* 0x000fe20003f05270 */
[C---:B------:R-:W-:Y:S01]  /*0510*/  IMAD R8, R9.reuse, 0x10, R8 ;  /* 0x0000001009087824 */ /* 0x040fe200078e0208 */
[C---:B------:R-:W-:Y:S01]  /*0520*/  LEA R7, R9.reuse, R7, 0x4 ;  /* 0x0000000709077211 */ /* 0x040fe200078e20ff */
        /* <DEDUP_REMOVED lines=10> */
[----:B------:R-:W-:-:S02]  /*05d0*/  IMAD R17, R9, 0x10, R17 ;  /* 0x0000001009117824 */ /* 0x000fc400078e0211 */
[C---:B------:R-:W-:Y:S02]  /*05e0*/  IMAD R29, R9.reuse, 0x10, R29 ;  /* 0x00000010091d7824 */ /* 0x040fe400078e021d */
[C---:B------:R-:W-:Y:S02]  /*05f0*/  IMAD R31, R9.reuse, 0x10, R31 ;  /* 0x00000010091f7824 */ /* 0x040fe400078e021f */
[----:B------:R-:W-:Y:S01]  /*0600*/  IMAD R33, R9, 0x10, R33 ;  /* 0x0000001009217824 */ /* 0x000fe200078e0221 */
[----:B--2---:R-:W-:-:S08]  /*0610*/  DADD R22, R22, R24 ;  /* 0x0000000016167229 */ /* 0x004fd00000000018 */
[----:B---3--:R-:W-:-:S08]  /*0620*/  DADD R22, R22, R20 ;  /* 0x0000000016167229 */ /* 0x008fd00000000014 */
[----:B----4-:R-:W-:-:S08]  /*0630*/  DADD R22, R22, R18 ;  /* 0x0000000016167229 */ /* 0x010fd00000000012 */
[----:B-----5:R-:W-:Y:S01]  /*0640*/  DADD R22, R22, R26 ;  /* 0x0000000016167229 */ /* 0x020fe2000000001a */
[----:B------:R-:W-:Y:S10]  /*0650*/  @P0 BRA `(.L_x_1) ;  /* 0xfffffff800f00947 */ /* 0x000ff4000383ffff */
[----:B------:R-:W-:-:S07]  /*0660*/  MOV R7, R4 ;  /* 0x0000000400077202 */ /* 0x000fce0000000f00 */
.L_x_0:
[----:B------:R-:W-:-:S13]  /*0670*/  ISETP.NE.AND P0, PT, R2, RZ, PT ;  /* 0x000000ff0200720c */ /* 0x000fda0003f05270 */
[----:B------:R-:W-:Y:S05]  /*0680*/  @!P0 BRA `(.L_x_2) ;  /* 0x0000000400448947 */ /* 0x000fea0003800000 */
[----:B------:R-:W-:Y:S01]  /*0690*/  VIADD R8, R2, 0xffffffff ;  /* 0xffffffff02087836 */ /* 0x000fe20000000000 */
[----:B------:R-:W-:-:S04]  /*06a0*/  ISETP.NE.AND P1, PT, R3, RZ, PT ;  /* 0x000000ff0300720c */ /* 0x000fc80003f25270 */
[----:B------:R-:W-:-:S13]  /*06b0*/  ISETP.GE.U32.AND P0, PT, R8, 0x7, PT ;  /* 0x000000070800780c */ /* 0x000fda0003f06070 */
[----:B------:R-:W-:Y:S05]  /*06c0*/  @!P0 BRA `(.L_x_3) ;  /* 0x00000000008c8947 */ /* 0x000fea0003800000 */
[----:B------:R-:W1:Y:S08]  /*06d0*/  LDC R24, c[0x0][0x380] ;  /* 0x0000e000ff187b82 */ /* 0x000e700000000800 */
[----:B------:R-:W2:Y:S01]  /*06e0*/  LDC.64 R20, c[0x0][0x388] ;  /* 0x0000e200ff147b82 */ /* 0x000ea20000000a00 */
[----:B-1----:R-:W-:-:S04]  /*06f0*/  IMAD R11, R7, R24, R6 ;  /* 0x00000018070b7224 */ /* 0x002fc800078e0206 */
[C---:B--2---:R-:W-:Y:S01]  /*0700*/  IMAD.WIDE.U32 R8, R11.reuse, 0x8, R20 ;  /* 0x000000080b087825 */ /* 0x044fe200078e0014 */
[----:B------:R-:W-:-:S05]  /*0710*/  IADD3 R11, PT, PT, R11, R24, RZ ;  /* 0x000000180b0b7210 */ /* 0x000fca0007ffe0ff */
[----:B0-----:R-:W2:Y:S01]  /*0720*/  LDG.E.64 R8, desc[UR6][R8.64] ;  /* 0x0000000608087981 */ /* 0x001ea2000c1e1b00 */
[----:B------:R-:W-:-:S04]  /*0730*/  IMAD.WIDE.U32 R18, R11, 0x8, R20 ;  /* 0x000000080b127825 */ /* 0x000fc800078e0014 */
[----:B------:R-:W-:Y:S02]  /*0740*/  IMAD.IADD R11, R11, 0x1, R24 ;  /* 0x000000010b0b7824 */ /* 0x000fe400078e0218 */
[----:B------:R-:W3:Y:S02]  /*0750*/  LDG.E.64 R18, desc[UR6][R18.64] ;  /* 0x0000000612127981 */ /* 0x000ee4000c1e1b00 */
[C---:B------:R-:W-:Y:S01]  /*0760*/  IMAD.WIDE.U32 R16, R11.reuse, 0x8, R20 ;  /* 0x000000080b107825 */ /* 0x040fe200078e0014 */
[----:B------:R-:W-:-:S05]  /*0770*/  IADD3 R11, PT, PT, R11, R24, RZ ;  /* 0x000000180b0b7210 */ /* 0x000fca0007ffe0ff */
[----:B------:R-:W4:Y:S01]  /*0780*/  LDG.E.64 R16, desc[UR6][R16.64] ;  /* 0x0000000610107981 */ /* 0x000f22000c1e1b00 */
[----:B------:R-:W-:-:S04]  /*0790*/  IMAD.WIDE.U32 R14, R11, 0x8, R20 ;  /* 0x000000080b0e7825 */ /* 0x000fc800078e0014 */
[----:B------:R-:W-:Y:S02]  /*07a0*/  IMAD.IADD R11, R11, 0x1, R24 ;  /* 0x000000010b0b7824 */ /* 0x000fe400078e0218 */
[----:B------:R-:W5:Y:S02]  /*07b0*/  LDG.E.64 R14, desc[UR6][R14.64] ;  /* 0x000000060e0e7981 */ /* 0x000f64000c1e1b00 */
[C---:B------:R-:W-:Y:S01]  /*07c0*/  IMAD.WIDE.U32 R12, R11.reuse, 0x8, R20 ;  /* 0x000000080b0c7825 */ /* 0x040fe200078e0014 */
[----:B------:R-:W-:-:S05]  /*07d0*/  IADD3 R25, PT, PT, R11, R24, RZ ;  /* 0x000000180b197210 */ /* 0x000fca0007ffe0ff */
[----:B------:R-:W5:Y:S01]  /*07e0*/  LDG.E.64 R12, desc[UR6][R12.64] ;  /* 0x000000060c0c7981 */ /* 0x000f62000c1e1b00 */
[----:B------:R-:W-:-:S04]  /*07f0*/  IMAD.WIDE.U32 R10, R25, 0x8, R20 ;  /* 0x00000008190a7825 */ /* 0x000fc800078e0014 */
[----:B------:R-:W-:Y:S02]  /*0800*/  IMAD.IADD R25, R25, 0x1, R24 ;  /* 0x0000000119197824 */ /* 0x000fe400078e0218 */
[----:B------:R-:W5:Y:S02]  /*0810*/  LDG.E.64 R10, desc[UR6][R10.64] ;  /* 0x000000060a0a7981 */ /* 0x000f64000c1e1b00 */
[C---:B------:R-:W-:Y:S01]  /*0820*/  IMAD.WIDE.U32 R26, R25.reuse, 0x8, R20 ;  /* 0x00000008191a7825 */ /* 0x040fe200078e0014 */
[----:B------:R-:W-:-:S04]  /*0830*/  IADD3 R29, PT, PT, R25, R24, RZ ;  /* 0x00000018191d7210 */ /* 0x000fc80007ffe0ff */
[----:B------:R-:W5:Y:S01]  /*0840*/  LDG.E.64 R24, desc[UR6][R26.64] ;  /* 0x000000061a187981 */ /* 0x000f62000c1e1b00 */
[----:B------:R-:W-:-:S06]  /*0850*/  IMAD.WIDE.U32 R20, R29, 0x8, R20 ;  /* 0x000000081d147825 */ /* 0x000fcc00078e0014 */
[----:B------:R-:W5:Y:S01]  /*0860*/  LDG.E.64 R20, desc[UR6][R20.64] ;  /* 0x0000000614147981 */ /* 0x000f62000c1e1b00 */
[----:B------:R-:W-:Y:S01]  /*0870*/  VIADD R7, R7, 0x8 ;  /* 0x0000000807077836 */ /* 0x000fe20000000000 */
[----:B--2---:R-:W-:-:S08]  /*0880*/  DADD R8, R22, R8 ;  /* 0x0000000016087229 */ /* 0x004fd00000000008 */
[----:B---3--:R-:W-:-:S08]  /*0890*/  DADD R8, R8, R18 ;  /* 0x0000000008087229 */ /* 0x008fd00000000012 */
[----:B----4-:R-:W-:-:S08]  /*08a0*/  DADD R8, R8, R16 ;  /* 0x0000000008087229 */ /* 0x010fd00000000010 */
[----:B-----5:R-:W-:-:S08]  /*08b0*/  DADD R8, R8, R14 ;  /* 0x0000000008087229 */ /* 0x020fd0000000000e */
[----:B------:R-:W-:-:S08]  /*08c0*/  DADD R8, R8, R12 ;  /* 0x0000000008087229 */ /* 0x000fd0000000000c */
[----:B------:R-:W-:-:S08]  /*08d0*/  DADD R8, R8, R10 ;  /* 0x0000000008087229 */ /* 0x000fd0000000000a */
[----:B------:R-:W-:-:S08]  /*08e0*/  DADD R8, R8, R24 ;  /* 0x0000000008087229 */ /* 0x000fd00000000018 */
[----:B------:R-:W-:-:S11]  /*08f0*/  DADD R22, R8, R20 ;  /* 0x0000000008167229 */ /* 0x000fd60000000014 */
.L_x_3:
[----:B------:R-:W-:Y:S05]  /*0900*/  @!P1 BRA `(.L_x_2) ;  /* 0x0000000000a49947 */ /* 0x000fea0003800000 */
[----:B------:R-:W-:Y:S02]  /*0910*/  IADD3 R8, PT, PT, R3, -0x1, RZ ;  /* 0xffffffff03087810 */ /* 0x000fe40007ffe0ff */
[----:B------:R-:W-:Y:S02]  /*0920*/  ISETP.NE.AND P1, PT, R5, RZ, PT ;  /* 0x000000ff0500720c */ /* 0x000fe40003f25270 */
[----:B------:R-:W-:-:S13]  /*0930*/  ISETP.GE.U32.AND P0, PT, R8, 0x3, PT ;  /* 0x000000030800780c */ /* 0x000fda0003f06070 */
[----:B------:R-:W-:Y:S05]  /*0940*/  @!P0 BRA `(.L_x_4) ;  /* 0x00000000004c8947 */ /* 0x000fea0003800000 */
[----:B------:R-:W1:Y:S08]  /*0950*/  LDC R16, c[0x0][0x380] ;  /* 0x0000e000ff107b82 */ /* 0x000e700000000800 */
[----:B------:R-:W2:Y:S01]  /*0960*/  LDC.64 R10, c[0x0][0x388] ;  /* 0x0000e200ff0a7b82 */ /* 0x000ea20000000a00 */
[----:B-1----:R-:W-:-:S04]  /*0970*/  IMAD R13, R7, R16, R6 ;  /* 0x00000010070d7224 */ /* 0x002fc800078e0206 */
[C---:B------:R-:W-:Y:S02]  /*0980*/  IMAD.IADD R15, R13.reuse, 0x1, R16 ;  /* 0x000000010d0f7824 */ /* 0x040fe400078e0210 */
[----:B--2---:R-:W-:-:S03]  /*0990*/  IMAD.WIDE.U32 R8, R13, 0x8, R10 ;  /* 0x000000080d087825 */ /* 0x004fc600078e000a */
[C---:B------:R-:W-:Y:S01]  /*09a0*/  IADD3 R17, PT, PT, R15.reuse, R16, RZ ;  /* 0x000000100f117210 */ /* 0x040fe20007ffe0ff */
[--C-:B------:R-:W-:Y:S02]  /*09b0*/  IMAD.WIDE.U32 R12, R15, 0x8, R10.reuse ;  /* 0x000000080f0c7825 */ /* 0x100fe400078e000a */
[----:B0-----:R-:W2:Y:S02]  /*09c0*/  LDG.E.64 R8, desc[UR6][R8.64] ;  /* 0x0000000608087981 */ /* 0x001ea4000c1e1b00 */
[C---:B------:R-:W-:Y:S02]  /*09d0*/  IMAD.WIDE.U32 R14, R17.reuse, 0x8, R10 ;  /* 0x00000008110e7825 */ /* 0x040fe400078e000a */
[----:B------:R-:W3:Y:S02]  /*09e0*/  LDG.E.64 R12, desc[UR6][R12.64] ;  /* 0x000000060c0c7981 */ /* 0x000ee4000c1e1b00 */
[----:B------:R-:W-:Y:S02]  /*09f0*/  IMAD.IADD R17, R17, 0x1, R16 ;  /* 0x0000000111117824 */ /* 0x000fe400078e0210 */
[----:B------:R-:W4:Y:S02]  /*0a00*/  LDG.E.64 R14, desc[UR6][R14.64] ;  /* 0x000000060e0e7981 */ /* 0x000f24000c1e1b00 */
[----:B------:R-:W-:-:S06]  /*0a10*/  IMAD.WIDE.U32 R10, R17, 0x8, R10 ;  /* 0x00000008110a7825 */ /* 0x000fcc00078e000a */
[----:B------:R-:W5:Y:S01]  /*0a20*/  LDG.E.64 R10, desc[UR6][R10.64] ;  /* 0x000000060a0a7981 */ /* 0x000f62000c1e1b00 */
[----:B------:R-:W-:Y:S01]  /*0a30*/  IADD3 R7, PT, PT, R7, 0x4, RZ ;  /* 0x0000000407077810 */ /* 0x000fe20007ffe0ff */
[----:B--2---:R-:W-:-:S08]  /*0a40*/  DADD R22, R22, R8 ;  /* 0x0000000016167229 */ /* 0x004fd00000000008 */
[----:B---3--:R-:W-:-:S08]  /*0a50*/  DADD R22, R22, R12 ;  /* 0x0000000016167229 */ /* 0x008fd0000000000c */
[----:B----4-:R-:W-:-:S08]  /*0a60*/  DADD R22, R22, R14 ;  /* 0x0000000016167229 */ /* 0x010fd0000000000e */
[----:B-----5:R-:W-:-:S11]  /*0a70*/  DADD R22, R22, R10 ;  /* 0x0000000016167229 */ /* 0x020fd6000000000a */
.L_x_4:
[----:B------:R-:W-:Y:S05]  /*0a80*/  @!P1 BRA `(.L_x_2) ;  /* 0x0000000000449947 */ /* 0x000fea0003800000 */
[----:B------:R-:W1:Y:S08]  /*0a90*/  LDC R12, c[0x0][0x380] ;  /* 0x0000e000ff0c7b82 */ /* 0x000e700000000800 */
[----:B------:R-:W2:Y:S01]  /*0aa0*/  LDC.64 R10, c[0x0][0x388] ;  /* 0x0000e200ff0a7b82 */ /* 0x000ea20000000a00 */
[----:B-1----:R-:W-:-:S04]  /*0ab0*/  IMAD R7, R7, R12, R6 ;  /* 0x0000000c07077224 */ /* 0x002fc800078e0206 */
[----:B--2---:R-:W-:-:S06]  /*0ac0*/  IMAD.WIDE.U32 R8, R7, 0x8, R10 ;  /* 0x0000000807087825 */ /* 0x004fcc00078e000a */
[----:B0-----:R-:W2:Y:S01]  /*0ad0*/  LDG.E.64 R8, desc[UR6][R8.64] ;  /* 0x0000000608087981 */ /* 0x001ea2000c1e1b00 */
[----:B------:R-:W-:Y:S01]  /*0ae0*/  ISETP.NE.AND P0, PT, R5, 0x1, PT ;  /* 0x000000010500780c */ /* 0x000fe20003f05270 */
[----:B--2---:R-:W-:-:S12]  /*0af0*/  DADD R22, R22, R8 ;  /* 0x0000000016167229 */ /* 0x004fd80000000008 */
[----:B------:R-:W-:Y:S05]  /*0b00*/  @!P0 BRA `(.L_x_2) ;  /* 0x0000000000248947 */ /* 0x000fea0003800000 */
[----:B------:R-:W-:Y:S01]  /*0b10*/  ISETP.NE.AND P0, PT, R5, 0x2, PT ;  /* 0x000000020500780c */ /* 0x000fe20003f05270 */
[----:B------:R-:W-:-:S04]  /*0b20*/  IMAD.IADD R7, R7, 0x1, R12 ;  /* 0x0000000107077824 */ /* 0x000fc800078e020c */
[----:B------:R-:W-:-:S06]  /*0b30*/  IMAD.WIDE.U32 R8, R7, 0x8, R10 ;  /* 0x0000000807087825 */ /* 0x000fcc00078e000a */
[----:B------:R-:W2:Y:S02]  /*0b40*/  LDG.E.64 R8, desc[UR6][R8.64] ;  /* 0x0000000608087981 */ /* 0x000ea4000c1e1b00 */
[----:B------:R-:W-:-:S05]  /*0b50*/  @P0 IADD3 R7, PT, PT, R7, R12, RZ ;  /* 0x0000000c07070210 */ /* 0x000fca0007ffe0ff */
[----:B------:R-:W-:-:S06]  /*0b60*/  @P0 IMAD.WIDE.U32 R10, R7, 0x8, R10 ;  /* 0x00000008070a0825 */ /* 0x000fcc00078e000a */
[----:B------:R-:W3:Y:S01]  /*0b70*/  @P0 LDG.E.64 R10, desc[UR6][R10.64] ;  /* 0x000000060a0a0981 */ /* 0x000ee2000c1e1b00 */
[----:B--2---:R-:W-:-:S08]  /*0b80*/  DADD R22, R22, R8 ;  /* 0x0000000016167229 */ /* 0x004fd00000000008 */
[----:B---3--:R-:W-:-:S11]  /*0b90*/  @P0 DADD R22, R22, R10 ;  /* 0x0000000016160229 */ /* 0x008fd6000000000a */
.L_x_2:
[----:B------:R-:W1:Y:S01]  /*0ba0*/  LDCU UR4, c[0x0][0x380] ;  /* 0x00007000ff0477ac */ /* 0x000e620008000800 */
[----:B------:R-:W-:Y:S01]  /*0bb0*/  IMAD.MOV.U32 R8, RZ, RZ, 0x1 ;  /* 0x00000001ff087424 */ /* 0x000fe200078e00ff */
[----:B------:R-:W-:Y:S01]  /*0bc0*/  FSETP.GEU.AND P1, PT, |R23|, 6.5827683646048100446e-37, PT ;  /* 0x036000001700780b */ /* 0x000fe20003f2e200 */
[----:B-1----:R-:W1:Y:S08]  /*0bd0*/  I2F.F64.U32 R10, UR4 ;  /* 0x00000004000a7d12 */ /* 0x002e700008201800 */
[----:B-1----:R-:W1:Y:S02]  /*0be0*/  MUFU.RCP64H R9, R11 ;  /* 0x0000000b00097308 */ /* 0x002e640000001800 */
[----:B-1----:R-:W-:-:S08]  /*0bf0*/  DFMA R12, -R10, R8, 1 ;  /* 0x3ff000000a0c742b */ /* 0x002fd00000000108 */
[----:B------:R-:W-:-:S08]  /*0c00*/  DFMA R12, R12, R12, R12 ;  /* 0x0000000c0c0c722b */ /* 0x000fd0000000000c */
[----:B------:R-:W-:-:S08]  /*0c10*/  DFMA R12, R8, R12, R8 ;  /* 0x0000000c080c722b */ /* 0x000fd00000000008 */
[----:B------:R-:W-:-:S08]  /*0c20*/  DFMA R8, -R10, R12, 1 ;  /* 0x3ff000000a08742b */ /* 0x000fd0000000010c */
[----:B------:R-:W-:-:S08]  /*0c30*/  DFMA R8, R12, R8, R12 ;  /* 0x000000080c08722b */ /* 0x000fd0000000000c */
[----:B------:R-:W-:-:S08]  /*0c40*/  DMUL R12, R8, R22 ;  /* 0x00000016080c7228 */ /* 0x000fd00000000000 */
[----:B------:R-:W-:-:S08]  /*0c50*/  DFMA R14, -R10, R12, R22 ;  /* 0x0000000c0a0e722b */ /* 0x000fd00000000116 */
[----:B------:R-:W-:-:S10]  /*0c60*/  DFMA R8, R8, R14, R12 ;  /* 0x0000000e0808722b */ /* 0x000fd4000000000c */
[----:B------:R-:W-:-:S05]  /*0c70*/  FFMA R7, RZ, R11, R9 ;  /* 0x0000000bff077223 */ /* 0x000fca0000000009 */
[----:B------:R-:W-:-:S13]  /*0c80*/  FSETP.GT.AND P0, PT, |R7|, 1.469367938527859385e-39, PT ;  /* 0x001000000700780b */ /* 0x000fda0003f04200 */
[----:B------:R-:W-:Y:S05]  /*0c90*/  @P0 BRA P1, `(.L_x_5) ;  /* 0x00000000000c0947 */ /* 0x000fea0000800000 */
[----:B------:R-:W-:Y:S02]  /*0ca0*/  MOV R7, R22 ;  /* 0x0000001600077202 */ /* 0x000fe40000000f00 */
[----:B------:R-:W-:-:S07]  /*0cb0*/  MOV R16, 0xcd0 ;  /* 0x00000cd000107802 */ /* 0x000fce0000000f00 */
[----:B0-----:R-:W-:Y:S05]  /*0cc0*/  CALL.REL.NOINC `($__internal_0_$__cuda_sm20_div_rn_f64_full) ;  /* 0x0000000000607944 */ /* 0x001fea0003c00000 */
.L_x_5:
[----:B------:R-:W1:Y:S02]  /*0cd0*/  LDC.64 R10, c[0x0][0x388] ;  /* 0x0000e200ff0a7b82 */ /* 0x000e640000000a00 */
[----:B-1----:R-:W-:-:S06]  /*0ce0*/  IMAD.WIDE.U32 R10, R6, 0x8, R10 ;  /* 0x00000008060a7825 */ /* 0x002fcc00078e000a */
[----:B0-----:R-:W2:Y:S02]  /*0cf0*/  LDG.E.64 R10, desc[UR6][R10.64] ;  /* 0x000000060a0a7981 */ /* 0x001ea4000c1e1b00 */
[----:B--2---:R-:W-:-:S14]  /*0d00*/  DSETP.NEU.AND P0, PT, R10, R8, PT ;  /* 0x000000080a00722a */ /* 0x004fdc0003f0d000 */
[----:B------:R-:W-:Y:S05]  /*0d10*/  @!P0 BRA `(.L_x_6) ;  /* 0x00000000002c8947 */ /* 0x000fea0003800000 */
[----:B------:R-:W0:Y:S01]  /*0d20*/  LDC R7, c[0x0][0x380] ;  /* 0x0000e000ff077b82 */ /* 0x000e220000000800 */
[----:B------:R-:W-:-:S07]  /*0d30*/  UMOV UR4, URZ ;  /* 0x000000ff00047c82 */ /* 0x000fce0008000000 */
[----:B------:R-:W1:Y:S02]  /*0d40*/  LDC.64 R12, c[0x0][0x388] ;  /* 0x0000e200ff0c7b82 */ /* 0x000e640000000a00 */
.L_x_8:
[----:B------:R-:W-:-:S06]  /*0d50*/  UIADD3 UR4, UPT, UPT, UR4, 0x1, URZ ;  /* 0x0000000104047890 */ /* 0x000fcc000fffe0ff */
[----:B0-----:R-:W-:-:S13]  /*0d60*/  ISETP.NE.AND P0, PT, R7, UR4, PT ;  /* 0x0000000407007c0c */ /* 0x001fda000bf05270 */
[----:B------:R-:W-:Y:S05]  /*0d70*/  @!P0 BRA `(.L_x_7) ;  /* 0x0000000000208947 */ /* 0x000fea0003800000 */
[----:B------:R-:W-:-:S04]  /*0d80*/  IMAD R11, R7, UR4, R6 ;  /* 0x00000004070b7c24 */ /* 0x000fc8000f8e0206 */
[----:B-1----:R-:W-:-:S06]  /*0d90*/  IMAD.WIDE.U32 R10, R11, 0x8, R12 ;  /* 0x000000080b0a7825 */ /* 0x002fcc00078e000c */
[----:B------:R-:W2:Y:S02]  /*0da0*/  LDG.E.64 R10, desc[UR6][R10.64] ;  /* 0x000000060a0a7981 */ /* 0x000ea4000c1e1b00 */
[----:B--2---:R-:W-:-:S14]  /*0db0*/  DSETP.NEU.AND P0, PT, R10, R8, PT ;  /* 0x000000080a00722a */ /* 0x004fdc0003f0d000 */
[----:B------:R-:W-:Y:S05]  /*0dc0*/  @P0 BRA `(.L_x_8) ;  /* 0xfffffffc00e00947 */ /* 0x000fea000383ffff */
.L_x_6:
[----:B------:R-:W0:Y:S02]  /*0dd0*/  LDC.64 R8, c[0x0][0x390] ;  /* 0x0000e400ff087b82 */ /* 0x000e240000000a00 */
[----:B0-----:R-:W-:-:S05]  /*0de0*/  IMAD.WIDE.U32 R8, R6, 0x4, R8 ;  /* 0x0000000406087825 */ /* 0x001fca00078e0008 */
[----:B------:R0:W-:Y:S02]  /*0df0*/  STG.E desc[UR6][R8.64], R6 ;  /* 0x0000000608007986 */ /* 0x0001e4000c101906 */
.L_x_7:
[----:B------:R-:W2:Y:S01]  /*0e00*/  LDCU UR4, c[0x0][0x380] ;  /* 0x00007000ff0477ac */ /* 0x000ea20008000800 */
[----:B0-----:R-:W-:-:S05]  /*0e10*/  VIADD R6, R6, 0x1 ;  /* 0x0000000106067836 */ /* 0x001fca0000000000 */
[----:B--2---:R-:W-:-:S13]  /*0e20*/  ISETP.NE.AND P0, PT, R6, UR4, PT ;  /* 0x0000000406007c0c */ /* 0x004fda000bf05270 */
[----:B------:R-:W-:Y:S05]  /*0e30*/  @P0 BRA `(.L_x_9) ;  /* 0xfffffff0009c0947 */ /* 0x000fea000383ffff */
[----:B------:R-:W-:Y:S05]  /*0e40*/  EXIT ;  /* 0x000000000000794d */ /* 0x000fea0003800000 */
        .weak           $__internal_0_$__cuda_sm20_div_rn_f64_full
        .type           $__internal_0_$__cuda_sm20_div_rn_f64_full,@function
        .size           $__internal_0_$__cuda_sm20_div_rn_f64_full,(.L_x_16 - $__internal_0_$__cuda_sm20_div_rn_f64_full)
$__internal_0_$__cuda_sm20_div_rn_f64_full:
[C---:B------:R-:W-:Y:S01]  /*0e50*/  FSETP.GEU.AND P0, PT, |R11|.reuse, 1.469367938527859385e-39, PT ;  /* 0x001000000b00780b */ /* 0x040fe20003f0e200 */
[----:B------:R-:W-:Y:S01]  /*0e60*/  IMAD.MOV.U32 R18, RZ, RZ, 0x1 ;  /* 0x00000001ff127424 */ /* 0x000fe200078e00ff */
[C---:B------:R-:W-:Y:S01]  /*0e70*/  LOP3.LUT R8, R11.reuse, 0x800fffff, RZ, 0xc0, !PT ;  /* 0x800fffff0b087812 */ /* 0x040fe200078ec0ff */
[----:B------:R-:W-:Y:S01]  /*0e80*/  HFMA2 R17, -RZ, RZ, 0.0045166015625, 0 ;  /* 0x1ca00000ff117431 */ /* 0x000fe200000001ff */
[----:B------:R-:W-:Y:S02]  /*0e90*/  LOP3.LUT R22, R11, 0x7ff00000, RZ, 0xc0, !PT ;  /* 0x7ff000000b167812 */ /* 0x000fe400078ec0ff */
[----:B------:R-:W-:Y:S02]  /*0ea0*/  LOP3.LUT R9, R8, 0x3ff00000, RZ, 0xfc, !PT ;  /* 0x3ff0000008097812 */ /* 0x000fe400078efcff */
[----:B------:R-:W-:-:S05]  /*0eb0*/  MOV R8, R10 ;  /* 0x0000000a00087202 */ /* 0x000fca0000000f00 */
[----:B------:R-:W-:-:S06]  /*0ec0*/  @!P0 DMUL R8, R10, 8.98846567431157953865e+307 ;  /* 0x7fe000000a088828 */ /* 0x000fcc0000000000 */
[----:B------:R-:W0:Y:S02]  /*0ed0*/  MUFU.RCP64H R19, R9 ;  /* 0x0000000900137308 */ /* 0x000e240000001800 */
[----:B0-----:R-:W-:-:S08]  /*0ee0*/  DFMA R12, R18, -R8, 1 ;  /* 0x3ff00000120c742b */ /* 0x001fd00000000808 */
[----:B------:R-:W-:-:S08]  /*0ef0*/  DFMA R12, R12, R12, R12 ;  /* 0x0000000c0c0c722b */ /* 0x000fd0000000000c */
[----:B------:R-:W-:Y:S01]  /*0f00*/  DFMA R18, R18, R12, R18 ;  /* 0x0000000c1212722b */ /* 0x000fe20000000012 */
[----:B------:R-:W-:Y:S01]  /*0f10*/  IMAD.MOV.U32 R13, RZ, RZ, R23 ;  /* 0x000000ffff0d7224 */ /* 0x000fe200078e0017 */
[----:B------:R-:W-:-:S04]  /*0f20*/  MOV R12, R7 ;  /* 0x00000007000c7202 */ /* 0x000fc80000000f00 */
[----:B------:R-:W-:Y:S02]  /*0f30*/  LOP3.LUT R7, R13, 0x7ff00000, RZ, 0xc0, !PT ;  /* 0x7ff000000d077812 */ /* 0x000fe400078ec0ff */
[----:B------:R-:W-:Y:S01]  /*0f40*/  DFMA R20, R18, -R8, 1 ;  /* 0x3ff000001214742b */ /* 0x000fe20000000808 */
[----:B------:R-:W-:Y:S02]  /*0f50*/  MOV R14, R12 ;  /* 0x0000000c000e7202 */ /* 0x000fe40000000f00 */
[----:B------:R-:W-:Y:S01]  /*0f60*/  ISETP.GE.U32.AND P1, PT, R7, R22, PT ;  /* 0x000000160700720c */ /* 0x000fe20003f26070 */
[----:B------:R-:W-:-:S03]  /*0f70*/  IMAD.MOV.U32 R25, RZ, RZ, R7 ;  /* 0x000000ffff197224 */ /* 0x000fc600078e0007 */
[----:B------:R-:W-:Y:S01]  /*0f80*/  SEL R15, R17, 0x63400000, !P1 ;  /* 0x63400000110f7807 */ /* 0x000fe20004800000 */
[----:B------:R-:W-:Y:S01]  /*0f90*/  DFMA R18, R18, R20, R18 ;  /* 0x000000141212722b */ /* 0x000fe20000000012 */
[----:B------:R-:W-:Y:S02]  /*0fa0*/  FSETP.GEU.AND P1, PT, |R13|, 1.469367938527859385e-39, PT ;  /* 0x001000000d00780b */ /* 0x000fe40003f2e200 */
[----:B------:R-:W-:-:S11]  /*0fb0*/  LOP3.LUT R15, R15, 0x800fffff, R13, 0xf8, !PT ;  /* 0x800fffff0f0f7812 */ /* 0x000fd600078ef80d */
[----:B------:R-:W-:Y:S05]  /*0fc0*/  @P1 BRA `(.L_x_10) ;  /* 0x0000000000201947 */ /* 0x000fea0003800000 */
[----:B------:R-:W-:-:S04]  /*0fd0*/  LOP3.LUT R20, R11, 0x7ff00000, RZ, 0xc0, !PT ;  /* 0x7ff000000b147812 */ /* 0x000fc800078ec0ff */
[----:B------:R-:W-:Y:S01]  /*0fe0*/  ISETP.GE.U32.AND P1, PT, R7, R20, PT ;  /* 0x000000140700720c */ /* 0x000fe20003f26070 */
[----:B------:R-:W-:-:S03]  /*0ff0*/  IMAD.MOV.U32 R20, RZ, RZ, RZ ;  /* 0x000000ffff147224 */ /* 0x000fc600078e00ff */
[----:B------:R-:W-:-:S04]  /*1000*/  SEL R21, R17, 0x63400000, !P1 ;  /* 0x6340000011157807 */ /* 0x000fc80004800000 */
[----:B------:R-:W-:-:S04]  /*1010*/  LOP3.LUT R21, R21, 0x80000000, R13, 0xf8, !PT ;  /* 0x8000000015157812 */ /* 0x000fc800078ef80d */
[----:B------:R-:W-:-:S06]  /*1020*/  LOP3.LUT R21, R21, 0x100000, RZ, 0xfc, !PT ;  /* 0x0010000015157812 */ /* 0x000fcc00078efcff */
[----:B------:R-:W-:-:S10]  /*1030*/  DFMA R14, R14, 2, -R20 ;  /* 0x400000000e0e782b */ /* 0x000fd40000000814 */
[----:B------:R-:W-:-:S07]  /*1040*/  LOP3.LUT R25, R15, 0x7ff00000, RZ, 0xc0, !PT ;  /* 0x7ff000000f197812 */ /* 0x000fce00078ec0ff */
.L_x_10:
[----:B------:R-:W-:Y:S01]  /*1050*/  MOV R24, R22 ;  /* 0x0000001600187202 */ /* 0x000fe20000000f00 */
[----:B------:R-:W-:Y:S01]  /*1060*/  VIADD R26, R25, 0xffffffff ;  /* 0xffffffff191a7836 */ /* 0x000fe20000000000 */
[----:B------:R-:W-:Y:S01]  /*1070*/  @!P0 LOP3.LUT R24, R9, 0x7ff00000, RZ, 0xc0, !PT ;  /* 0x7ff0000009188812 */ /* 0x000fe200078ec0ff */
[----:B------:R-:W-:-:S03]  /*1080*/  DMUL R20, R18, R14 ;  /* 0x0000000e12147228 */ /* 0x000fc60000000000 */
[----:B------:R-:W-:Y:S02]  /*1090*/  IADD3 R27, PT, PT, R24, -0x1, RZ ;  /* 0xffffffff181b7810 */ /* 0x000fe40007ffe0ff */
[----:B------:R-:W-:-:S03]  /*10a0*/  ISETP.GT.U32.AND P0, PT, R26, 0x7feffffe, PT ;  /* 0x7feffffe1a00780c */ /* 0x000fc60003f04070 */
[----:B------:R-:W-:Y:S01]  /*10b0*/  DFMA R22, R20, -R8, R14 ;  /* 0x800000081416722b */ /* 0x000fe2000000000e */
[----:B------:R-:W-:-:S07]  /*10c0*/  ISETP.GT.U32.OR P0, PT, R27, 0x7feffffe, P0 ;  /* 0x7feffffe1b00780c */ /* 0x000fce0000704470 */
[----:B------:R-:W-:-:S06]  /*10d0*/  DFMA R18, R18, R22, R20 ;  /* 0x000000161212722b */ /* 0x000fcc0000000014 */
[----:B------:R-:W-:Y:S05]  /*10e0*/  @P0 BRA `(.L_x_11) ;  /* 0x00000000006c0947 */ /* 0x000fea0003800000 */
[----:B------:R-:W-:-:S04]  /*10f0*/  LOP3.LUT R20, R11, 0x7ff00000, RZ, 0xc0, !PT ;  /* 0x7ff000000b147812 */ /* 0x000fc800078ec0ff */
[CC--:B------:R-:W-:Y:S02]  /*1100*/  VIADDMNMX R12, R7.reuse, -R20.reuse, 0xb9600000, !PT ;  /* 0xb9600000070c7446 */ /* 0x0c0fe40007800914 */
[----:B------:R-:W-:Y:S02]  /*1110*/  ISETP.GE.U32.AND P0, PT, R7, R20, PT ;  /* 0x000000140700720c */ /* 0x000fe40003f06070 */
[----:B------:R-:W-:Y:S02]  /*1120*/  VIMNMX R12, PT, PT, R12, 0x46a00000, PT ;  /* 0x46a000000c0c7848 */ /* 0x000fe40003fe0100 */
[----:B------:R-:W-:-:S05]  /*1130*/  SEL R7, R17, 0x63400000, !P0 ;  /* 0x6340000011077807 */ /* 0x000fca0004000000 */
[----:B------:R-:W-:Y:S02]  /*1140*/  IMAD.IADD R7, R12, 0x1, -R7 ;  /* 0x000000010c077824 */ /* 0x000fe400078e0a07 */
[----:B------:R-:W-:-:S03]  /*1150*/  IMAD.MOV.U32 R12, RZ, RZ, RZ ;  /* 0x000000ffff0c7224 */ /* 0x000fc600078e00ff */
[----:B------:R-:W-:-:S06]  /*1160*/  IADD3 R13, PT, PT, R7, 0x7fe00000, RZ ;  /* 0x7fe00000070d7810 */ /* 0x000fcc0007ffe0ff */
[----:B------:R-:W-:-:S10]  /*1170*/  DMUL R20, R18, R12 ;  /* 0x0000000c12147228 */ /* 0x000fd40000000000 */
[----:B------:R-:W-:-:S13]  /*1180*/  FSETP.GTU.AND P0, PT, |R21|, 1.469367938527859385e-39, PT ;  /* 0x001000001500780b */ /* 0x000fda0003f0c200 */
[----:B------:R-:W-:Y:S05]  /*1190*/  @P0 BRA `(.L_x_12) ;  /* 0x0000000000940947 */ /* 0x000fea0003800000 */
[----:B------:R-:W-:Y:S01]  /*11a0*/  DFMA R8, R18, -R8, R14 ;  /* 0x800000081208722b */ /* 0x000fe2000000000e */
[----:B------:R-:W-:-:S09]  /*11b0*/  MOV R12, RZ ;  /* 0x000000ff000c7202 */ /* 0x000fd20000000f00 */
[C---:B------:R-:W-:Y:S02]  /*11c0*/  FSETP.NEU.AND P0, PT, R9.reuse, RZ, PT ;  /* 0x000000ff0900720b */ /* 0x040fe40003f0d000 */
[----:B------:R-:W-:-:S04]  /*11d0*/  LOP3.LUT R11, R9, 0x80000000, R11, 0x48, !PT ;  /* 0x80000000090b7812 */ /* 0x000fc800078e480b */
[----:B------:R-:W-:-:S07]  /*11e0*/  LOP3.LUT R13, R11, R13, RZ, 0xfc, !PT ;  /* 0x0000000d0b0d7212 */ /* 0x000fce00078efcff */
[----:B------:R-:W-:Y:S05]  /*11f0*/  @!P0 BRA `(.L_x_12) ;  /* 0x00000000007c8947 */ /* 0x000fea0003800000 */
[----:B------:R-:W-:Y:S01]  /*1200*/  IMAD.MOV R9, RZ, RZ, -R7 ;  /* 0x000000ffff097224 */ /* 0x000fe200078e0a07 */
[----:B------:R-:W-:Y:S01]  /*1210*/  MOV R8, RZ ;  /* 0x000000ff00087202 */ /* 0x000fe20000000f00 */
[----:B------:R-:W-:Y:S01]  /*1220*/  DMUL.RP R12, R18, R12 ;  /* 0x0000000c120c7228 */ /* 0x000fe20000008000 */
[----:B------:R-:W-:-:S04]  /*1230*/  IADD3 R7, PT, PT, -R7, -0x43300000, RZ ;  /* 0xbcd0000007077810 */ /* 0x000fc80007ffe1ff */
[----:B------:R-:W-:-:S05]  /*1240*/  DFMA R8, R20, -R8, R18 ;  /* 0x800000081408722b */ /* 0x000fca0000000012 */
[----:B------:R-:W-:-:S05]  /*1250*/  LOP3.LUT R11, R13, R11, RZ, 0x3c, !PT ;  /* 0x0000000b0d0b7212 */ /* 0x000fca00078e3cff */
[----:B------:R-:W-:-:S04]  /*1260*/  FSETP.NEU.AND P0, PT, |R9|, R7, PT ;  /* 0x000000070900720b */ /* 0x000fc80003f0d200 */
[----:B------:R-:W-:Y:S02]  /*1270*/  FSEL R20, R12, R20, !P0 ;  /* 0x000000140c147208 */ /* 0x000fe40004000000 */
[----:B------:R-:W-:Y:S01]  /*1280*/  FSEL R21, R11, R21, !P0 ;  /* 0x000000150b157208 */ /* 0x000fe20004000000 */
[----:B------:R-:W-:Y:S06]  /*1290*/  BRA `(.L_x_12) ;  /* 0x0000000000547947 */ /* 0x000fec0003800000 */
.L_x_11:
[----:B------:R-:W-:-:S14]  /*12a0*/  DSETP.NAN.AND P0, PT, R12, R12, PT ;  /* 0x0000000c0c00722a */ /* 0x000fdc0003f08000 */
[----:B------:R-:W-:Y:S05]  /*12b0*/  @P0 BRA `(.L_x_13) ;  /* 0x0000000000440947 */ /* 0x000fea0003800000 */
[----:B------:R-:W-:-:S14]  /*12c0*/  DSETP.NAN.AND P0, PT, R10, R10, PT ;  /* 0x0000000a0a00722a */ /* 0x000fdc0003f08000 */
[----:B------:R-:W-:Y:S05]  /*12d0*/  @P0 BRA `(.L_x_14) ;  /* 0x0000000000300947 */ /* 0x000fea0003800000 */
[----:B------:R-:W-:Y:S01]  /*12e0*/  ISETP.NE.AND P0, PT, R25, R24, PT ;  /* 0x000000181900720c */ /* 0x000fe20003f05270 */
[----:B------:R-:W-:Y:S01]  /*12f0*/  IMAD.MOV.U32 R20, RZ, RZ, 0x0 ;  /* 0x00000000ff147424 */ /* 0x000fe200078e00ff */
[----:B------:R-:W-:-:S11]  /*1300*/  MOV R21, 0xfff80000 ;  /* 0xfff8000000157802 */ /* 0x000fd60000000f00 */
[----:B------:R-:W-:Y:S05]  /*1310*/  @!P0 BRA `(.L_x_12) ;  /* 0x0000000000348947 */ /* 0x000fea0003800000 */
[----:B------:R-:W-:Y:S02]  /*1320*/  ISETP.NE.AND P0, PT, R25, 0x7ff00000, PT ;  /* 0x7ff000001900780c */ /* 0x000fe40003f05270 */
[----:B------:R-:W-:Y:S02]  /*1330*/  LOP3.LUT R21, R13, 0x80000000, R11, 0x48, !PT ;  /* 0x800000000d157812 */ /* 0x000fe400078e480b */
[----:B------:R-:W-:-:S13]  /*1340*/  ISETP.EQ.OR P0, PT, R24, RZ, !P0 ;  /* 0x000000ff1800720c */ /* 0x000fda0004702670 */
[----:B------:R-:W-:Y:S01]  /*1350*/  @P0 LOP3.LUT R7, R21, 0x7ff00000, RZ, 0xfc, !PT ;  /* 0x7ff0000015070812 */ /* 0x000fe200078efcff */
[----:B------:R-:W-:Y:S01]  /*1360*/  @!P0 IMAD.MOV.U32 R20, RZ, RZ, RZ ;  /* 0x000000ffff148224 */ /* 0x000fe200078e00ff */
[----:B------:R-:W-:-:S03]  /*1370*/  @P0 MOV R20, RZ ;  /* 0x000000ff00140202 */ /* 0x000fc60000000f00 */
[----:B------:R-:W-:Y:S01]  /*1380*/  @P0 IMAD.MOV.U32 R21, RZ, RZ, R7 ;  /* 0x000000ffff150224 */ /* 0x000fe200078e0007 */
[----:B------:R-:W-:Y:S06]  /*1390*/  BRA `(.L_x_12) ;  /* 0x0000000000147947 */ /* 0x000fec0003800000 */
.L_x_14:
[----:B------:R-:W-:Y:S02]  /*13a0*/  LOP3.LUT R21, R11, 0x80000, RZ, 0xfc, !PT ;  /* 0x000800000b157812 */ /* 0x000fe400078efcff */
[----:B------:R-:W-:Y:S01]  /*13b0*/  MOV R20, R10 ;  /* 0x0000000a00147202 */ /* 0x000fe20000000f00 */
[----:B------:R-:W-:Y:S06]  /*13c0*/  BRA `(.L_x_12) ;  /* 0x0000000000087947 */ /* 0x000fec0003800000 */
.L_x_13:
[----:B------:R-:W-:Y:S01]  /*13d0*/  LOP3.LUT R21, R13, 0x80000, RZ, 0xfc, !PT ;  /* 0x000800000d157812 */ /* 0x000fe200078efcff */
[----:B------:R-:W-:-:S07]  /*13e0*/  IMAD.MOV.U32 R20, RZ, RZ, R12 ;  /* 0x000000ffff147224 */ /* 0x000fce00078e000c */
.L_x_12:
[----:B------:R-:W-:Y:S01]  /*13f0*/  MOV R17, 0x0 ;  /* 0x0000000000117802 */ /* 0x000fe20000000f00 */
[----:B------:R-:W-:Y:S01]  /*1400*/  IMAD.MOV.U32 R9, RZ, RZ, R21 ;  /* 0x000000ffff097224 */ /* 0x000fe200078e0015 */
[----:B------:R-:W-:Y:S02]  /*1410*/  MOV R8, R20 ;  /* 0x0000001400087202 */ /* 0x000fe40000000f00 */
[----:B------:R-:W-:Y:S05]  /*1420*/  RET.REL.NODEC R16 `(_Z17findIndicesKerneliPdPi) ;  /* 0xffffffe810f47950 */ /* 0x000fea0003c3ffff */
.L_x_15:
[----:B------:R-:W-:-:S00]  /*1430*/  BRA `(.L_x_15) ;  /* 0xfffffffc00fc7947 */ /* 0x000fc0000383ffff */
[----:B------:R-:W-:-:S00]  /*1440*/  NOP ;  /* 0x0000000000007918 */ /* 0x000fc00000000000 */
        /* <DEDUP_REMOVED lines=11> */
.L_x_16:


//--------------------- .nv.shared.reserved.0     --------------------------
	.section	.nv.shared.reserved.0,"aw",@nobits
	.weak		__nv_reservedSMEM_offset_0_alias
	.size		__nv_reservedSMEM_offset_0_alias, 0, 64
	.other		__nv_reservedSMEM_offset_0_alias,@"STO_CUDA_RESERVED_SHARED STV_DEFAULT"
__nv_reservedSMEM_offset_0_alias:
	.zero		0
	.zero		64


//--------------------- .nv.constant0._Z17findIndicesKerneliPdPi --------------------------
	.section	.nv.constant0._Z17findIndicesKerneliPdPi,"a",@progbits
	.sectionflags	@""
	.align	4
.nv.constant0._Z17findIndicesKerneliPdPi:
	.zero		920


//--------------------- SYMBOLS --------------------------

	.type		.nv.reservedSmem.offset0,@object
	.size		.nv.reservedSmem.offset0,0x4
